	.headerflags	@"EF_CUDA_TEXMODE_UNIFIED EF_CUDA_64BIT_ADDRESS EF_CUDA_ACCELERATORS EF_CUDA_SM90 EF_CUDA_VIRTUAL_SM(EF_CUDA_SM90)"
	.elftype	@"ET_EXEC"


//--------------------- .nv.info                  --------------------------
	.section	.nv.info,"",@"SHT_CUDA_INFO"
	.align	4


	//----- nvinfo : EIATTR_REGCOUNT
	.align		4
        /*0000*/ 	.byte	0x04, 0x2f
        /*0002*/ 	.short	(.L_1 - .L_0)
	.align		4
.L_0:
        /*0004*/ 	.word	index@(triton_poi_fused_add_avg_pool2d_convolution_div_leaky_relu_28)
        /*0008*/ 	.word	0x00000016


	//----- nvinfo : EIATTR_MIN_STACK_SIZE
	.align		4
.L_1:
        /*000c*/ 	.byte	0x04, 0x12
        /*000e*/ 	.short	(.L_3 - .L_2)
	.align		4
.L_2:
        /*0010*/ 	.word	index@(triton_poi_fused_add_avg_pool2d_convolution_div_leaky_relu_28)
        /*0014*/ 	.word	0x00000000


	//----- nvinfo : EIATTR_FRAME_SIZE
	.align		4
.L_3:
        /*0018*/ 	.byte	0x04, 0x11
        /*001a*/ 	.short	(.L_5 - .L_4)
	.align		4
.L_4:
        /*001c*/ 	.word	index@(triton_poi_fused_add_avg_pool2d_convolution_div_leaky_relu_28)
        /*0020*/ 	.word	0x00000000


	//----- nvinfo : EIATTR_MIN_STACK_SIZE
	.align		4
.L_5:
        /*0024*/ 	.byte	0x04, 0x12
        /*0026*/ 	.short	(.L_7 - .L_6)
	.align		4
.L_6:
        /*0028*/ 	.word	index@(triton_poi_fused_add_avg_pool2d_convolution_div_leaky_relu_28)
        /*002c*/ 	.word	0x00000000
.L_7:


//--------------------- .nv.info.triton_poi_fused_add_avg_pool2d_convolution_div_leaky_relu_28 --------------------------
	.section	.nv.info.triton_poi_fused_add_avg_pool2d_convolution_div_leaky_relu_28,"",@"SHT_CUDA_INFO"
	.sectionflags	@""
	.align	4


	//----- nvinfo : EIATTR_CUDA_API_VERSION
	.align		4
        /*0000*/ 	.byte	0x04, 0x37
        /*0002*/ 	.short	(.L_9 - .L_8)
.L_8:
        /*0004*/ 	.word	0x0000007c


	//----- nvinfo : EIATTR_KPARAM_INFO
	.align		4
.L_9:
        /*0008*/ 	.byte	0x04, 0x17
        /*000a*/ 	.short	(.L_11 - .L_10)
.L_10:
        /*000c*/ 	.word	0x00000000
        /*0010*/ 	.short	0x0004
        /*0012*/ 	.short	0x0020
        /*0014*/ 	.byte	0x00, 0xf0, 0x11, 0x00


	//----- nvinfo : EIATTR_KPARAM_INFO
	.align		4
.L_11:
        /*0018*/ 	.byte	0x04, 0x17
        /*001a*/ 	.short	(.L_13 - .L_12)
.L_12:
        /*001c*/ 	.word	0x00000000
        /*0020*/ 	.short	0x0003
        /*0022*/ 	.short	0x0018
        /*0024*/ 	.byte	0x00, 0xf4, 0x21, 0x00


	//----- nvinfo : EIATTR_KPARAM_INFO
	.align		4
.L_13:
        /*0028*/ 	.byte	0x04, 0x17
        /*002a*/ 	.short	(.L_15 - .L_14)
.L_14:
        /*002c*/ 	.word	0x00000000
        /*0030*/ 	.short	0x0002
        /*0032*/ 	.short	0x0010
        /*0034*/ 	.byte	0x00, 0xf4, 0x21, 0x00


	//----- nvinfo : EIATTR_KPARAM_INFO
	.align		4
.L_15:
        /*0038*/ 	.byte	0x04, 0x17
        /*003a*/ 	.short	(.L_17 - .L_16)
.L_16:
        /*003c*/ 	.word	0x00000000
        /*0040*/ 	.short	0x0001
        /*0042*/ 	.short	0x0008
        /*0044*/ 	.byte	0x00, 0xf4, 0x21, 0x00


	//----- nvinfo : EIATTR_KPARAM_INFO
	.align		4
.L_17:
        /*0048*/ 	.byte	0x04, 0x17
        /*004a*/ 	.short	(.L_19 - .L_18)
.L_18:
        /*004c*/ 	.word	0x00000000
        /*0050*/ 	.short	0x0000
        /*0052*/ 	.short	0x0000
        /*0054*/ 	.byte	0x00, 0xf4, 0x21, 0x00


	//----- nvinfo : EIATTR_SPARSE_MMA_MASK
	.align		4
.L_19:
        /*0058*/ 	.byte	0x03, 0x50
        /*005a*/ 	.short	0x0000


	//----- nvinfo : EIATTR_MAXREG_COUNT
	.align		4
        /*005c*/ 	.byte	0x03, 0x1b
        /*005e*/ 	.short	0x00ff


	//----- nvinfo : EIATTR_EXIT_INSTR_OFFSETS
	.align		4
        /*0060*/ 	.byte	0x04, 0x1c
        /*0062*/ 	.short	(.L_21 - .L_20)


	//   ....[0]....
.L_20:
        /*0064*/ 	.word	0x00000350


	//----- nvinfo : EIATTR_REQNTID
	.align		4
.L_21:
        /*0068*/ 	.byte	0x04, 0x10
        /*006a*/ 	.short	(.L_23 - .L_22)
.L_22:
        /*006c*/ 	.word	0x00000080
        /*0070*/ 	.word	0x00000001
        /*0074*/ 	.word	0x00000001


	//----- nvinfo : EIATTR_CBANK_PARAM_SIZE
	.align		4
.L_23:
        /*0078*/ 	.byte	0x03, 0x19
        /*007a*/ 	.short	0x0024


	//----- nvinfo : EIATTR_PARAM_CBANK
	.align		4
        /*007c*/ 	.byte	0x04, 0x0a
        /*007e*/ 	.short	(.L_25 - .L_24)
	.align		4
.L_24:
        /*0080*/ 	.word	index@(.nv.constant0.triton_poi_fused_add_avg_pool2d_convolution_div_leaky_relu_28)
        /*0084*/ 	.short	0x0210
        /*0086*/ 	.short	0x0024


	//----- nvinfo : EIATTR_SW_WAR
	.align		4
.L_25:
        /*0088*/ 	.byte	0x04, 0x36
        /*008a*/ 	.short	(.L_27 - .L_26)
.L_26:
        /*008c*/ 	.word	0x00000008
.L_27:


//--------------------- .nv.callgraph             --------------------------
	.section	.nv.callgraph,"",@"SHT_CUDA_CALLGRAPH"
	.align	4
	.sectionentsize	8
	.align		4
        /*0000*/ 	.word	0x00000000
	.align		4
        /*0004*/ 	.word	0xffffffff
	.align		4
        /*0008*/ 	.word	0x00000000
	.align		4
        /*000c*/ 	.word	0xfffffffe
	.align		4
        /*0010*/ 	.word	0x00000000
	.align		4
        /*0014*/ 	.word	0xfffffffd
	.align		4
        /*0018*/ 	.word	0x00000000
	.align		4
        /*001c*/ 	.word	0xfffffffc


//--------------------- .text.triton_poi_fused_add_avg_pool2d_convolution_div_leaky_relu_28 --------------------------
	.section	.text.triton_poi_fused_add_avg_pool2d_convolution_div_leaky_relu_28,"ax",@progbits
	.align	128
        .global         triton_poi_fused_add_avg_pool2d_convolution_div_leaky_relu_28
        .type           triton_poi_fused_add_avg_pool2d_convolution_div_leaky_relu_28,@function
        .size           triton_poi_fused_add_avg_pool2d_convolution_div_leaky_relu_28,(.L_x_1 - triton_poi_fused_add_avg_pool2d_convolution_div_leaky_relu_28)
        .other          triton_poi_fused_add_avg_pool2d_convolution_div_leaky_relu_28,@"STO_CUDA_ENTRY STV_DEFAULT"
triton_poi_fused_add_avg_pool2d_convolution_div_leaky_relu_28:
.text.triton_poi_fused_add_avg_pool2d_convolution_div_leaky_relu_28:
[----:B------:R-:W-:Y:S01]  /*0000*/  LDC R1, c[0x0][0x28] ;  /* 0x00000a00ff017b82 */ /* 0x000fe20000000800 */
[----:B------:R-:W1:Y:S01]  /*0010*/  S2R R0, SR_TID.X ;  /* 0x0000000000007919 */ /* 0x000e620000002100 */
[----:B------:R-:W-:Y:S01]  /*0020*/  ULDC.64 UR4, c[0x0][0x208] ;  /* 0x0000820000047ab9 */ /* 0x000fe20000000a00 */
[----:B------:R-:W-:Y:S01]  /*0030*/  ULDC.64 UR6, c[0x0][0x228] ;  /* 0x00008a0000067ab9 */ /* 0x000fe20000000a00 */
[----:B------:R-:W2:Y:S01]  /*0040*/  S2R R3, SR_CTAID.X ;  /* 0x0000000000037919 */ /* 0x000ea20000002500 */
[----:B-1----:R-:W-:Y:S02]  /*0050*/  LOP3.LUT R0, R0, 0x7f, RZ, 0xc0, !PT ;  /* 0x0000007f00007812 */ /* 0x002fe400078ec0ff */
[----:B--2---:R-:W-:-:S03]  /*0060*/  SHF.R.S32.HI R5, RZ, 0x18, R3 ;  /* 0x00000018ff057819 */ /* 0x004fc60000011403 */
[----:B------:R-:W-:Y:S01]  /*0070*/  IMAD R0, R3, 0x80, R0 ;  /* 0x0000008003007824 */ /* 0x000fe200078e0200 */
[----:B------:R-:W-:-:S04]  /*0080*/  SGXT R5, R5, 0x1 ;  /* 0x000000010505781a */ /* 0x000fc80000000200 */
[----:B------:R-:W-:Y:S02]  /*0090*/  SHF.R.S32.HI R3, RZ, 0x1f, R0 ;  /* 0x0000001fff037819 */ /* 0x000fe40000011400 */
[-C--:B------:R-:W-:Y:S02]  /*00a0*/  LEA.HI R7, R5, R0.reuse, RZ, 0xb ;  /* 0x0000000005077211 */ /* 0x080fe400078f58ff */
[----:B------:R-:W-:Y:S01]  /*00b0*/  LEA.HI R6, R3, R0, RZ, 0x9 ;  /* 0x0000000003067211 */ /* 0x000fe200078f48ff */
[----:B------:R-:W1:Y:S01]  /*00c0*/  LDC.64 R4, c[0x0][0x220] ;  /* 0x00008800ff047b82 */ /* 0x000e620000000a00 */
[----:B------:R-:W-:Y:S02]  /*00d0*/  SHF.L.U32 R11, R7, 0x2, RZ ;  /* 0x00000002070b7819 */ /* 0x000fe400000006ff */
[----:B------:R-:W-:Y:S02]  /*00e0*/  SHF.R.S32.HI R8, RZ, 0x9, R6 ;  /* 0x00000009ff087819 */ /* 0x000fe40000011406 */
[----:B------:R-:W-:-:S02]  /*00f0*/  LOP3.LUT R9, R6, 0xfffffe00, RZ, 0xc0, !PT ;  /* 0xfffffe0006097812 */ /* 0x000fc400078ec0ff */
[----:B------:R-:W-:Y:S01]  /*0100*/  LEA.HI R10, R8, R8, RZ, 0x2 ;  /* 0x00000008080a7211 */ /* 0x000fe200078f10ff */
[----:B------:R-:W2:Y:S01]  /*0110*/  LDC.64 R2, c[0x0][0x218] ;  /* 0x00008600ff027b82 */ /* 0x000ea20000000a00 */
[----:B------:R-:W-:Y:S01]  /*0120*/  LOP3.LUT R12, R11, 0xffffe000, RZ, 0xc0, !PT ;  /* 0xffffe0000b0c7812 */ /* 0x000fe200078ec0ff */
[----:B------:R-:W-:Y:S01]  /*0130*/  IMAD.IADD R15, R0, 0x1, -R9 ;  /* 0x00000001000f7824 */ /* 0x000fe200078e0a09 */
[----:B------:R-:W-:-:S03]  /*0140*/  LOP3.LUT R11, R10, 0x3ffffc, RZ, 0xc0, !PT ;  /* 0x003ffffc0a0b7812 */ /* 0x000fc600078ec0ff */
[----:B------:R-:W-:Y:S01]  /*0150*/  IMAD.IADD R12, R15, 0x1, R12 ;  /* 0x000000010f0c7824 */ /* 0x000fe200078e020c */
[----:B------:R-:W-:Y:S01]  /*0160*/  IADD3 R11, R8, -R11, RZ ;  /* 0x8000000b080b7210 */ /* 0x000fe20007ffe0ff */
[----:B------:R-:W3:Y:S03]  /*0170*/  LDC.64 R6, c[0x0][0x210] ;  /* 0x00008400ff067b82 */ /* 0x000ee60000000a00 */
[----:B------:R-:W-:-:S04]  /*0180*/  LEA R13, R11, R12, 0xa ;  /* 0x0000000c0b0d7211 */ /* 0x000fc800078e50ff */
[----:B------:R-:W-:Y:S01]  /*0190*/  IADD3 R17, R13, 0x1000, RZ ;  /* 0x000010000d117810 */ /* 0x000fe20007ffe0ff */
[C---:B------:R-:W-:Y:S02]  /*01a0*/  VIADD R11, R13.reuse, 0x200 ;  /* 0x000002000d0b7836 */ /* 0x040fe40000000000 */
[C---:B------:R-:W-:Y:S02]  /*01b0*/  VIADD R19, R13.reuse, 0x1200 ;  /* 0x000012000d137836 */ /* 0x040fe40000000000 */
[----:B--2---:R-:W-:-:S04]  /*01c0*/  IMAD.WIDE R8, R13, 0x4, R2 ;  /* 0x000000040d087825 */ /* 0x004fc800078e0202 */
[--C-:B------:R-:W-:Y:S02]  /*01d0*/  IMAD.WIDE R10, R11, 0x4, R2.reuse ;  /* 0x000000040b0a7825 */ /* 0x100fe400078e0202 */
[----:B------:R-:W2:Y:S02]  /*01e0*/  LDG.E R8, desc[UR4][R8.64] ;  /* 0x0000000408087981 */ /* 0x000ea4000c1e1900 */
[----:B------:R-:W-:Y:S02]  /*01f0*/  IMAD.WIDE R12, R17, 0x4, R2 ;  /* 0x00000004110c7825 */ /* 0x000fe400078e0202 */
[----:B------:R-:W2:Y:S02]  /*0200*/  LDG.E R11, desc[UR4][R10.64] ;  /* 0x000000040a0b7981 */ /* 0x000ea4000c1e1900 */
[----:B-1----:R-:W-:Y:S02]  /*0210*/  IMAD.WIDE R4, R15, 0x4, R4 ;  /* 0x000000040f047825 */ /* 0x002fe400078e0204 */
[----:B------:R-:W4:Y:S02]  /*0220*/  LDG.E R12, desc[UR4][R12.64] ;  /* 0x000000040c0c7981 */ /* 0x000f24000c1e1900 */
[----:B------:R-:W-:-:S02]  /*0230*/  IMAD.WIDE R2, R19, 0x4, R2 ;  /* 0x0000000413027825 */ /* 0x000fc400078e0202 */
[----:B------:R1:W5:Y:S02]  /*0240*/  LDG.E.EL R5, desc[UR4][R4.64] ;  /* 0x0000000404057981 */ /* 0x000364000c2e1900 */
[----:B---3--:R-:W-:Y:S02]  /*0250*/  IMAD.WIDE R6, R0, 0x4, R6 ;  /* 0x0000000400067825 */ /* 0x008fe400078e0206 */
[----:B------:R-:W3:Y:S04]  /*0260*/  LDG.E R2, desc[UR4][R2.64] ;  /* 0x0000000402027981 */ /* 0x000ee8000c1e1900 */
[----:B------:R-:W5:Y:S01]  /*0270*/  LDG.E R14, desc[UR4][R6.64] ;  /* 0x00000004060e7981 */ /* 0x000f62000c1e1900 */
[----:B-1----:R-:W-:Y:S01]  /*0280*/  IADD3 R4, P1, R0, UR6, RZ ;  /* 0x0000000600047c10 */ /* 0x002fe2000ff3e0ff */
[----:B--2---:R-:W-:-:S04]  /*0290*/  FADD R9, R8, R11 ;  /* 0x0000000b08097221 */ /* 0x004fc80000000000 */
[----:B----4-:R-:W-:-:S04]  /*02a0*/  FADD R9, R12, R9 ;  /* 0x000000090c097221 */ /* 0x010fc80000000000 */
[----:B---3--:R-:W-:Y:S01]  /*02b0*/  FADD R9, R2, R9 ;  /* 0x0000000902097221 */ /* 0x008fe20000000000 */
[----:B-----5:R-:W-:-:S04]  /*02c0*/  FADD R14, R14, R5 ;  /* 0x000000050e0e7221 */ /* 0x020fc80000000000 */
[----:B------:R-:W-:-:S04]  /*02d0*/  FFMA R9, R9, 0.25, R14 ;  /* 0x3e80000009097823 */ /* 0x000fc8000000000e */
[----:B------:R-:W-:-:S05]  /*02e0*/  FMUL R9, R9, 0.70710676908493041992 ;  /* 0x3f3504f309097820 */ /* 0x000fca0000400000 */
[----:B------:R-:W-:Y:S02]  /*02f0*/  FSETP.GT.AND P0, PT, R9, RZ, PT ;  /* 0x000000ff0900720b */ /* 0x000fe40003f04000 */
[----:B------:R-:W-:Y:S02]  /*0300*/  LEA.HI.X.SX32 R5, R0, UR7, 0x1, P1 ;  /* 0x0000000700057c11 */ /* 0x000fe400088f0eff */
[----:B------:R-:W-:-:S05]  /*0310*/  SEL R3, RZ, 0x1, !P0 ;  /* 0x00000001ff037807 */ /* 0x000fca0004000000 */
[----:B------:R-:W-:Y:S04]  /*0320*/  STG.E.U8 desc[UR4][R4.64], R3 ;  /* 0x0000000304007986 */ /* 0x000fe8000c101104 */
[----:B------:R-:W-:-:S05]  /*0330*/  @!P0 FMUL R9, R9, 0.20000000298023223877 ;  /* 0x3e4ccccd09098820 */ /* 0x000fca0000400000 */
[----:B------:R-:W-:Y:S01]  /*0340*/  STG.E desc[UR4][R6.64], R9 ;  /* 0x0000000906007986 */ /* 0x000fe2000c101904 */
[----:B------:R-:W-:Y:S05]  /*0350*/  EXIT ;  /* 0x000000000000794d */ /* 0x000fea0003800000 */
.L_x_0:
[----:B------:R-:W-:-:S00]  /*0360*/  BRA `(.L_x_0) ;  /* 0xfffffffc00fc7947 */ /* 0x000fc0000383ffff */
[----:B------:R-:W-:-:S00]  /*0370*/  NOP ;  /* 0x0000000000007918 */ /* 0x000fc00000000000 */
        /* <DEDUP_REMOVED lines=8> */
.L_x_1:


//--------------------- .nv.constant0.triton_poi_fused_add_avg_pool2d_convolution_div_leaky_relu_28 --------------------------
	.section	.nv.constant0.triton_poi_fused_add_avg_pool2d_convolution_div_leaky_relu_28,"a",@progbits
	.sectionflags	@""
	.align	4
.nv.constant0.triton_poi_fused_add_avg_pool2d_convolution_div_leaky_relu_28:
	.zero		564
